	.headerflags	@"EF_CUDA_TEXMODE_UNIFIED EF_CUDA_64BIT_ADDRESS EF_CUDA_ACCELERATORS EF_CUDA_SM90 EF_CUDA_VIRTUAL_SM(EF_CUDA_SM90)"
	.elftype	@"ET_EXEC"


//--------------------- .nv.info                  --------------------------
	.section	.nv.info,"",@"SHT_CUDA_INFO"
	.align	4


	//----- nvinfo : EIATTR_REGCOUNT
	.align		4
        /*0000*/ 	.byte	0x04, 0x2f
        /*0002*/ 	.short	(.L_3 - .L_2)
	.align		4
.L_2:
        /*0004*/ 	.word	index@(triton_poi_fused__native_batch_norm_legit_no_training_add_2)
        /*0008*/ 	.word	0x00000028


	//----- nvinfo : EIATTR_MIN_STACK_SIZE
	.align		4
.L_3:
        /*000c*/ 	.byte	0x04, 0x12
        /*000e*/ 	.short	(.L_5 - .L_4)
	.align		4
.L_4:
        /*0010*/ 	.word	index@(triton_poi_fused__native_batch_norm_legit_no_training_add_2)
        /*0014*/ 	.word	0x00000000


	//----- nvinfo : EIATTR_FRAME_SIZE
	.align		4
.L_5:
        /*0018*/ 	.byte	0x04, 0x11
        /*001a*/ 	.short	(.L_7 - .L_6)
	.align		4
.L_6:
        /*001c*/ 	.word	index@(triton_poi_fused__native_batch_norm_legit_no_training_add_2)
        /*0020*/ 	.word	0x00000000


	//----- nvinfo : EIATTR_MIN_STACK_SIZE
	.align		4
.L_7:
        /*0024*/ 	.byte	0x04, 0x12
        /*0026*/ 	.short	(.L_9 - .L_8)
	.align		4
.L_8:
        /*0028*/ 	.word	index@(triton_poi_fused__native_batch_norm_legit_no_training_add_2)
        /*002c*/ 	.word	0x00000000
.L_9:


//--------------------- .nv.info.triton_poi_fused__native_batch_norm_legit_no_training_add_2 --------------------------
	.section	.nv.info.triton_poi_fused__native_batch_norm_legit_no_training_add_2,"",@"SHT_CUDA_INFO"
	.sectionflags	@""
	.align	4


	//----- nvinfo : EIATTR_CUDA_API_VERSION
	.align		4
        /*0000*/ 	.byte	0x04, 0x37
        /*0002*/ 	.short	(.L_11 - .L_10)
.L_10:
        /*0004*/ 	.word	0x0000007c


	//----- nvinfo : EIATTR_KPARAM_INFO
	.align		4
.L_11:
        /*0008*/ 	.byte	0x04, 0x17
        /*000a*/ 	.short	(.L_13 - .L_12)
.L_12:
        /*000c*/ 	.word	0x00000000
        /*0010*/ 	.short	0x0008
        /*0012*/ 	.short	0x003c
        /*0014*/ 	.byte	0x00, 0xf0, 0x11, 0x00


	//----- nvinfo : EIATTR_KPARAM_INFO
	.align		4
.L_13:
        /*0018*/ 	.byte	0x04, 0x17
        /*001a*/ 	.short	(.L_15 - .L_14)
.L_14:
        /*001c*/ 	.word	0x00000000
        /*0020*/ 	.short	0x0007
        /*0022*/ 	.short	0x0038
        /*0024*/ 	.byte	0x00, 0xf0, 0x11, 0x00


	//----- nvinfo : EIATTR_KPARAM_INFO
	.align		4
.L_15:
        /*0028*/ 	.byte	0x04, 0x17
        /*002a*/ 	.short	(.L_17 - .L_16)
.L_16:
        /*002c*/ 	.word	0x00000000
        /*0030*/ 	.short	0x0006
        /*0032*/ 	.short	0x0030
        /*0034*/ 	.byte	0x00, 0xf4, 0x21, 0x00


	//----- nvinfo : EIATTR_KPARAM_INFO
	.align		4
.L_17:
        /*0038*/ 	.byte	0x04, 0x17
        /*003a*/ 	.short	(.L_19 - .L_18)
.L_18:
        /*003c*/ 	.word	0x00000000
        /*0040*/ 	.short	0x0005
        /*0042*/ 	.short	0x0028
        /*0044*/ 	.byte	0x00, 0xf4, 0x21, 0x00


	//----- nvinfo : EIATTR_KPARAM_INFO
	.align		4
.L_19:
        /*0048*/ 	.byte	0x04, 0x17
        /*004a*/ 	.short	(.L_21 - .L_20)
.L_20:
        /*004c*/ 	.word	0x00000000
        /*0050*/ 	.short	0x0004
        /*0052*/ 	.short	0x0020
        /*0054*/ 	.byte	0x00, 0xf4, 0x21, 0x00


	//----- nvinfo : EIATTR_KPARAM_INFO
	.align		4
.L_21:
        /*0058*/ 	.byte	0x04, 0x17
        /*005a*/ 	.short	(.L_23 - .L_22)
.L_22:
        /*005c*/ 	.word	0x00000000
        /*0060*/ 	.short	0x0003
        /*0062*/ 	.short	0x0018
        /*0064*/ 	.byte	0x00, 0xf4, 0x21, 0x00


	//----- nvinfo : EIATTR_KPARAM_INFO
	.align		4
.L_23:
        /*0068*/ 	.byte	0x04, 0x17
        /*006a*/ 	.short	(.L_25 - .L_24)
.L_24:
        /*006c*/ 	.word	0x00000000
        /*0070*/ 	.short	0x0002
        /*0072*/ 	.short	0x0010
        /*0074*/ 	.byte	0x00, 0xf4, 0x21, 0x00


	//----- nvinfo : EIATTR_KPARAM_INFO
	.align		4
.L_25:
        /*0078*/ 	.byte	0x04, 0x17
        /*007a*/ 	.short	(.L_27 - .L_26)
.L_26:
        /*007c*/ 	.word	0x00000000
        /*0080*/ 	.short	0x0001
        /*0082*/ 	.short	0x0008
        /*0084*/ 	.byte	0x00, 0xf4, 0x21, 0x00


	//----- nvinfo : EIATTR_KPARAM_INFO
	.align		4
.L_27:
        /*0088*/ 	.byte	0x04, 0x17
        /*008a*/ 	.short	(.L_29 - .L_28)
.L_28:
        /*008c*/ 	.word	0x00000000
        /*0090*/ 	.short	0x0000
        /*0092*/ 	.short	0x0000
        /*0094*/ 	.byte	0x00, 0xf4, 0x21, 0x00


	//----- nvinfo : EIATTR_SPARSE_MMA_MASK
	.align		4
.L_29:
        /*0098*/ 	.byte	0x03, 0x50
        /*009a*/ 	.short	0x0000


	//----- nvinfo : EIATTR_MAXREG_COUNT
	.align		4
        /*009c*/ 	.byte	0x03, 0x1b
        /*009e*/ 	.short	0x00ff


	//----- nvinfo : EIATTR_EXIT_INSTR_OFFSETS
	.align		4
        /*00a0*/ 	.byte	0x04, 0x1c
        /*00a2*/ 	.short	(.L_31 - .L_30)


	//   ....[0]....
.L_30:
        /*00a4*/ 	.word	0x00000bd0


	//   ....[1]....
        /*00a8*/ 	.word	0x00000c20


	//----- nvinfo : EIATTR_REQNTID
	.align		4
.L_31:
        /*00ac*/ 	.byte	0x04, 0x10
        /*00ae*/ 	.short	(.L_33 - .L_32)
.L_32:
        /*00b0*/ 	.word	0x00000080
        /*00b4*/ 	.word	0x00000001
        /*00b8*/ 	.word	0x00000001


	//----- nvinfo : EIATTR_CBANK_PARAM_SIZE
	.align		4
.L_33:
        /*00bc*/ 	.byte	0x03, 0x19
        /*00be*/ 	.short	0x0040


	//----- nvinfo : EIATTR_PARAM_CBANK
	.align		4
        /*00c0*/ 	.byte	0x04, 0x0a
        /*00c2*/ 	.short	(.L_35 - .L_34)
	.align		4
.L_34:
        /*00c4*/ 	.word	index@(.nv.constant0.triton_poi_fused__native_batch_norm_legit_no_training_add_2)
        /*00c8*/ 	.short	0x0210
        /*00ca*/ 	.short	0x0040


	//----- nvinfo : EIATTR_SW_WAR
	.align		4
.L_35:
        /*00cc*/ 	.byte	0x04, 0x36
        /*00ce*/ 	.short	(.L_37 - .L_36)
.L_36:
        /*00d0*/ 	.word	0x00000008
.L_37:


//--------------------- .nv.callgraph             --------------------------
	.section	.nv.callgraph,"",@"SHT_CUDA_CALLGRAPH"
	.align	4
	.sectionentsize	8
	.align		4
        /*0000*/ 	.word	0x00000000
	.align		4
        /*0004*/ 	.word	0xffffffff
	.align		4
        /*0008*/ 	.word	0x00000000
	.align		4
        /*000c*/ 	.word	0xfffffffe
	.align		4
        /*0010*/ 	.word	0x00000000
	.align		4
        /*0014*/ 	.word	0xfffffffd
	.align		4
        /*0018*/ 	.word	0x00000000
	.align		4
        /*001c*/ 	.word	0xfffffffc


//--------------------- .nv.constant4             --------------------------
	.section	.nv.constant4,"a",@progbits
	.align	8
	.align		8
.nv.constant4:
        /*0000*/ 	.dword	_$_str
	.align		8
        /*0008*/ 	.dword	_$_str_$_2


//--------------------- .text.triton_poi_fused__native_batch_norm_legit_no_training_add_2 --------------------------
	.section	.text.triton_poi_fused__native_batch_norm_legit_no_training_add_2,"ax",@progbits
	.sectionflags	@"SHF_BARRIERS=1"
	.align	128
        .global         triton_poi_fused__native_batch_norm_legit_no_training_add_2
        .type           triton_poi_fused__native_batch_norm_legit_no_training_add_2,@function
        .size           triton_poi_fused__native_batch_norm_legit_no_training_add_2,(.L_x_1 - triton_poi_fused__native_batch_norm_legit_no_training_add_2)
        .other          triton_poi_fused__native_batch_norm_legit_no_training_add_2,@"STO_CUDA_ENTRY STV_DEFAULT"
triton_poi_fused__native_batch_norm_legit_no_training_add_2:
.text.triton_poi_fused__native_batch_norm_legit_no_training_add_2:
[----:B------:R-:W0:Y:S01]  /*0000*/  LDC R1, c[0x0][0x28] ;  /* 0x00000a00ff017b82 */ /* 0x000e220000000800 */
[----:B------:R-:W1:Y:S07]  /*0010*/  S2R R2, SR_TID.X ;  /* 0x0000000000027919 */ /* 0x000e6e0000002100 */
[----:B------:R-:W2:Y:S01]  /*0020*/  LDC.64 R16, c[0x0][0x218] ;  /* 0x00008600ff107b82 */ /* 0x000ea20000000a00 */
[----:B------:R-:W-:Y:S02]  /*0030*/  CS2R R8, SRZ ;  /* 0x0000000000087805 */ /* 0x000fe4000001ff00 */
[----:B------:R-:W-:Y:S01]  /*0040*/  CS2R R10, SRZ ;  /* 0x00000000000a7805 */ /* 0x000fe2000001ff00 */
[----:B------:R-:W3:Y:S01]  /*0050*/  S2R R3, SR_CTAID.X ;  /* 0x0000000000037919 */ /* 0x000ee20000002500 */
[----:B------:R-:W-:Y:S01]  /*0060*/  ULDC.64 UR6, c[0x0][0x208] ;  /* 0x0000820000067ab9 */ /* 0x000fe20000000a00 */
[----:B------:R-:W4:Y:S02]  /*0070*/  S2R R32, SR_CTAID.Y ;  /* 0x0000000000207919 */ /* 0x000f240000002600 */
[----:B------:R-:W5:Y:S01]  /*0080*/  LDC.64 R20, c[0x0][0x228] ;  /* 0x00008a00ff147b82 */ /* 0x000f620000000a00 */
[----:B------:R-:W-:-:S02]  /*0090*/  CS2R R18, SRZ ;  /* 0x0000000000127805 */ /* 0x000fc4000001ff00 */
[----:B------:R-:W-:Y:S02]  /*00a0*/  CS2R R12, SRZ ;  /* 0x00000000000c7805 */ /* 0x000fe4000001ff00 */
[----:B------:R-:W-:Y:S02]  /*00b0*/  CS2R R14, SRZ ;  /* 0x00000000000e7805 */ /* 0x000fe4000001ff00 */
[----:B------:R-:W-:Y:S01]  /*00c0*/  CS2R R6, SRZ ;  /* 0x0000000000067805 */ /* 0x000fe2000001ff00 */
[----:B------:R-:W2:Y:S08]  /*00d0*/  LDC.64 R28, c[0x0][0x220] ;  /* 0x00008800ff1c7b82 */ /* 0x000eb00000000a00 */
[----:B------:R-:W5:Y:S01]  /*00e0*/  LDC.64 R36, c[0x0][0x210] ;  /* 0x00008400ff247b82 */ /* 0x000f620000000a00 */
[----:B-1----:R-:W-:-:S07]  /*00f0*/  SHF.R.U32.HI R5, RZ, 0x3, R2 ;  /* 0x00000003ff057819 */ /* 0x002fce0000011602 */
[----:B------:R-:W1:Y:S01]  /*0100*/  LDC.64 R34, c[0x0][0x230] ;  /* 0x00008c00ff227b82 */ /* 0x000e620000000a00 */
[----:B------:R-:W-:Y:S01]  /*0110*/  SHF.L.U32 R4, R2, 0x2, RZ ;  /* 0x0000000202047819 */ /* 0x000fe200000006ff */
[----:B---3--:R-:W-:Y:S01]  /*0120*/  IMAD.SHL.U32 R3, R3, 0x20, RZ ;  /* 0x0000002003037824 */ /* 0x008fe200078e00ff */
[----:B------:R-:W-:Y:S01]  /*0130*/  SGXT.U32 R5, R5, 0x4 ;  /* 0x000000040505781a */ /* 0x000fe20000000000 */
[----:B----4-:R-:W-:-:S03]  /*0140*/  IMAD.SHL.U32 R0, R32, 0x20, RZ ;  /* 0x0000002020007824 */ /* 0x010fc600078e00ff */
[----:B------:R-:W-:Y:S02]  /*0150*/  LOP3.LUT R4, R3, 0x1c, R4, 0xf8, !PT ;  /* 0x0000001c03047812 */ /* 0x000fe400078ef804 */
[----:B------:R-:W-:-:S03]  /*0160*/  LOP3.LUT R25, R0, 0x10, R5, 0xfe, !PT ;  /* 0x0000001000197812 */ /* 0x000fc600078efe05 */
[C---:B0-2---:R-:W-:Y:S01]  /*0170*/  IMAD.WIDE R28, R4.reuse, 0x4, R28 ;  /* 0x00000004041c7825 */ /* 0x045fe200078e021c */
[----:B------:R-:W-:Y:S02]  /*0180*/  ISETP.GE.AND P3, PT, R4, 0x2d8, PT ;  /* 0x000002d80400780c */ /* 0x000fe40003f66270 */
[----:B------:R-:W-:Y:S01]  /*0190*/  LOP3.LUT R31, R0, R5, RZ, 0xfc, !PT ;  /* 0x00000005001f7212 */ /* 0x000fe200078efcff */
[--C-:B------:R-:W-:Y:S02]  /*01a0*/  IMAD R25, R25, 0x2d8, R4.reuse ;  /* 0x000002d819197824 */ /* 0x100fe400078e0204 */
[----:B------:R-:W-:Y:S02]  /*01b0*/  IMAD.SHL.U32 R0, R2, 0x4, RZ ;  /* 0x0000000402007824 */ /* 0x000fe400078e00ff */
[----:B------:R-:W-:Y:S01]  /*01c0*/  IMAD R31, R31, 0x2d8, R4 ;  /* 0x000002d81f1f7824 */ /* 0x000fe200078e0204 */
[----:B------:R-:W-:Y:S01]  /*01d0*/  CS2R R4, SRZ ;  /* 0x0000000000047805 */ /* 0x000fe2000001ff00 */
[----:B------:R-:W-:Y:S01]  /*01e0*/  IMAD.WIDE R26, R25, 0x4, R16 ;  /* 0x00000004191a7825 */ /* 0x000fe200078e0210 */
[----:B------:R-:W-:-:S03]  /*01f0*/  LOP3.LUT R33, R3, 0x1c, R0, 0xf8, !PT ;  /* 0x0000001c03217812 */ /* 0x000fc600078ef800 */
[----:B------:R-:W-:Y:S01]  /*0200*/  IMAD.WIDE R22, R31, 0x4, R16 ;  /* 0x000000041f167825 */ /* 0x000fe200078e0210 */
[----:B------:R5:W2:Y:S01]  /*0210*/  @!P3 LDG.E.EL.128 R8, desc[UR6][R26.64] ;  /* 0x000000061a08b981 */ /* 0x000aa2000c2e1d00 */
[----:B------:R-:W-:-:S03]  /*0220*/  CS2R R16, SRZ ;  /* 0x0000000000107805 */ /* 0x000fc6000001ff00 */
[----:B------:R-:W2:Y:S04]  /*0230*/  @!P3 LDG.E.EL.128 R12, desc[UR6][R28.64] ;  /* 0x000000061c0cb981 */ /* 0x000ea8000c2e1d00 */
[----:B------:R0:W3:Y:S01]  /*0240*/  @!P3 LDG.E.EL.128 R4, desc[UR6][R22.64] ;  /* 0x000000061604b981 */ /* 0x0000e2000c2e1d00 */
[----:B-----5:R-:W-:-:S05]  /*0250*/  IMAD.WIDE R26, R33, 0x4, R20 ;  /* 0x00000004211a7825 */ /* 0x020fca00078e0214 */
[----:B------:R4:W5:Y:S01]  /*0260*/  @!P3 LDG.E.EL.128 R16, desc[UR6][R26.64] ;  /* 0x000000061a10b981 */ /* 0x000962000c2e1d00 */
[----:B------:R-:W-:Y:S01]  /*0270*/  CS2R R20, SRZ ;  /* 0x0000000000147805 */ /* 0x000fe2000001ff00 */
[----:B------:R-:W-:Y:S01]  /*0280*/  IMAD.WIDE R30, R31, 0x4, R36 ;  /* 0x000000041f1e7825 */ /* 0x000fe200078e0224 */
[----:B0-----:R-:W-:-:S03]  /*0290*/  CS2R R22, SRZ ;  /* 0x0000000000167805 */ /* 0x001fc6000001ff00 */
[----:B------:R-:W-:Y:S01]  /*02a0*/  IMAD.WIDE R36, R25, 0x4, R36 ;  /* 0x0000000419247825 */ /* 0x000fe200078e0224 */
[----:B------:R-:W-:Y:S02]  /*02b0*/  CS2R R24, SRZ ;  /* 0x0000000000187805 */ /* 0x000fe4000001ff00 */
[----:B------:R-:W-:Y:S01]  /*02c0*/  CS2R R28, SRZ ;  /* 0x00000000001c7805 */ /* 0x000fe2000001ff00 */
[----:B------:R0:W5:Y:S01]  /*02d0*/  @!P3 LDG.E.EL.128 R20, desc[UR6][R30.64] ;  /* 0x000000061e14b981 */ /* 0x000162000c2e1d00 */
[----:B----4-:R-:W-:Y:S01]  /*02e0*/  CS2R R26, SRZ ;  /* 0x00000000001a7805 */ /* 0x010fe2000001ff00 */
[----:B-1----:R-:W-:-:S05]  /*02f0*/  IMAD.WIDE R34, R33, 0x4, R34 ;  /* 0x0000000421227825 */ /* 0x002fca00078e0222 */
[----:B------:R1:W4:Y:S01]  /*0300*/  @!P3 LDG.E.EL.128 R24, desc[UR6][R36.64] ;  /* 0x000000062418b981 */ /* 0x000322000c2e1d00 */
[----:B0-----:R-:W-:-:S06]  /*0310*/  CS2R R30, SRZ ;  /* 0x00000000001e7805 */ /* 0x001fcc000001ff00 */
[----:B------:R0:W4:Y:S01]  /*0320*/  @!P3 LDG.E.EL.128 R28, desc[UR6][R34.64] ;  /* 0x00000006221cb981 */ /* 0x000122000c2e1d00 */
[C---:B--2---:R-:W-:Y:S01]  /*0330*/  FADD R11, -R15.reuse, R11 ;  /* 0x0000000b0f0b7221 */ /* 0x044fe20000000100 */
[----:B------:R-:W-:Y:S01]  /*0340*/  FADD R10, -R14, R10 ;  /* 0x0000000a0e0a7221 */ /* 0x000fe20000000100 */
[----:B---3--:R-:W-:Y:S01]  /*0350*/  FADD R15, -R15, R7 ;  /* 0x000000070f0f7221 */ /* 0x008fe20000000100 */
[----:B-----5:R-:W-:Y:S01]  /*0360*/  FADD R16, R16, 9.9999997473787516356e-06 ;  /* 0x3727c5ac10107421 */ /* 0x020fe20000000000 */
[----:B-1----:R-:W-:-:S03]  /*0370*/  FADD R36, R17, 9.9999997473787516356e-06 ;  /* 0x3727c5ac11247421 */ /* 0x002fc60000000000 */
[----:B0-----:R-:W0:Y:S08]  /*0380*/  MUFU.SQRT R34, R16 ;  /* 0x0000001000227308 */ /* 0x001e300000002000 */
[----:B------:R-:W1:Y:S01]  /*0390*/  MUFU.SQRT R36, R36 ;  /* 0x0000002400247308 */ /* 0x000e620000002000 */
[----:B------:R-:W-:Y:S01]  /*03a0*/  FADD R18, R18, 9.9999997473787516356e-06 ;  /* 0x3727c5ac12127421 */ /* 0x000fe20000000000 */
[----:B0-----:R-:W-:-:S06]  /*03b0*/  FSETP.GT.AND P0, PT, R34, 8.50705917302346158658e+37, PT ;  /* 0x7e8000002200780b */ /* 0x001fcc0003f04000 */
[----:B------:R-:W0:Y:S01]  /*03c0*/  MUFU.SQRT R17, R18 ;  /* 0x0000001200117308 */ /* 0x000e220000002000 */
[----:B------:R-:W-:Y:S02]  /*03d0*/  FSETP.GEU.AND P4, PT, R34, 1.175494350822287508e-38, PT ;  /* 0x008000002200780b */ /* 0x000fe40003f8e000 */
[C---:B-1----:R-:W-:Y:S02]  /*03e0*/  FSETP.GT.AND P1, PT, R36.reuse, 8.50705917302346158658e+37, PT ;  /* 0x7e8000002400780b */ /* 0x042fe40003f24000 */
[----:B------:R-:W-:Y:S02]  /*03f0*/  FSETP.GEU.AND P5, PT, R36, 1.175494350822287508e-38, PT ;  /* 0x008000002400780b */ /* 0x000fe40003fae000 */
[----:B------:R-:W-:Y:S01]  /*0400*/  @P0 FMUL R34, R34, 0.25 ;  /* 0x3e80000022220820 */ /* 0x000fe20000400000 */
[----:B------:R-:W-:Y:S02]  /*0410*/  FADD R14, -R14, R6 ;  /* 0x000000060e0e7221 */ /* 0x000fe40000000100 */
[----:B------:R-:W1:Y:S04]  /*0420*/  LDC.64 R6, c[0x0][0x238] ;  /* 0x00008e00ff067b82 */ /* 0x000e680000000a00 */
[----:B------:R-:W-:Y:S01]  /*0430*/  @!P4 FMUL R34, R34, 16777216 ;  /* 0x4b8000002222c820 */ /* 0x000fe20000400000 */
[C---:B0-----:R-:W-:Y:S01]  /*0440*/  FSETP.GT.AND P2, PT, R17.reuse, 8.50705917302346158658e+37, PT ;  /* 0x7e8000001100780b */ /* 0x041fe20003f44000 */
[----:B------:R-:W-:Y:S01]  /*0450*/  @P1 FMUL R36, R36, 0.25 ;  /* 0x3e80000024241820 */ /* 0x000fe20000400000 */
[----:B------:R-:W-:-:S03]  /*0460*/  FSETP.GEU.AND P6, PT, R17, 1.175494350822287508e-38, PT ;  /* 0x008000001100780b */ /* 0x000fc60003fce000 */
[----:B------:R-:W0:Y:S01]  /*0470*/  MUFU.RCP R34, R34 ;  /* 0x0000002200227308 */ /* 0x000e220000001000 */
[----:B------:R-:W-:Y:S01]  /*0480*/  @!P5 FMUL R36, R36, 16777216 ;  /* 0x4b8000002424d820 */ /* 0x000fe20000400000 */
[----:B------:R-:W-:Y:S02]  /*0490*/  IMAD.MOV.U32 R18, RZ, RZ, 0x3e800000 ;  /* 0x3e800000ff127424 */ /* 0x000fe400078e00ff */
[C---:B------:R-:W-:Y:S01]  /*04a0*/  FADD R16, -R13.reuse, R9 ;  /* 0x000000090d107221 */ /* 0x040fe20000000100 */
[----:B------:R-:W-:-:S03]  /*04b0*/  FADD R13, -R13, R5 ;  /* 0x000000050d0d7221 */ /* 0x000fc60000000100 */
[----:B------:R-:W2:Y:S01]  /*04c0*/  MUFU.RCP R36, R36 ;  /* 0x0000002400247308 */ /* 0x000ea20000001000 */
[C---:B------:R-:W-:Y:S01]  /*04d0*/  FSEL R5, R18.reuse, 1, P0 ;  /* 0x3f80000012057808 */ /* 0x040fe20000000000 */
[----:B------:R-:W-:Y:S01]  /*04e0*/  @P2 FMUL R17, R17, 0.25 ;  /* 0x3e80000011112820 */ /* 0x000fe20000400000 */
[----:B------:R-:W-:-:S03]  /*04f0*/  FSEL R9, R18, 1, P1 ;  /* 0x3f80000012097808 */ /* 0x000fc60000800000 */
[----:B------:R-:W-:Y:S01]  /*0500*/  @!P4 FMUL R5, R5, 16777216 ;  /* 0x4b8000000505c820 */ /* 0x000fe20000400000 */
[----:B------:R-:W-:Y:S01]  /*0510*/  @!P6 FMUL R17, R17, 16777216 ;  /* 0x4b8000001111e820 */ /* 0x000fe20000400000 */
[----:B------:R-:W-:Y:S01]  /*0520*/  FADD R8, -R12, R8 ;  /* 0x000000080c087221 */ /* 0x000fe20000000100 */
[----:B------:R-:W-:Y:S01]  /*0530*/  @!P5 FMUL R9, R9, 16777216 ;  /* 0x4b8000000909d820 */ /* 0x000fe20000400000 */
[----:B0-----:R-:W-:Y:S01]  /*0540*/  FMUL R5, R34, R5 ;  /* 0x0000000522057220 */ /* 0x001fe20000400000 */
[----:B------:R-:W-:Y:S01]  /*0550*/  FADD R4, -R12, R4 ;  /* 0x000000040c047221 */ /* 0x000fe20000000100 */
[----:B------:R0:W-:Y:S01]  /*0560*/  MUFU.RCP R35, R17 ;  /* 0x0000001100237308 */ /* 0x0001e20000001000 */
[----:B--2---:R-:W-:Y:S02]  /*0570*/  FMUL R12, R36, R9 ;  /* 0x00000009240c7220 */ /* 0x004fe40000400000 */
[-C--:B------:R-:W-:Y:S01]  /*0580*/  FMUL R37, R4, R5.reuse ;  /* 0x0000000504257220 */ /* 0x080fe20000400000 */
[----:B0-----:R-:W-:Y:S01]  /*0590*/  FMUL R17, R8, R5 ;  /* 0x0000000508117220 */ /* 0x001fe20000400000 */
[----:B-1----:R-:W-:Y:S01]  /*05a0*/  IMAD.WIDE R8, R33, 0x4, R6 ;  /* 0x0000000421087825 */ /* 0x002fe200078e0206 */
[----:B------:R-:W-:-:S02]  /*05b0*/  CS2R R4, SRZ ;  /* 0x0000000000047805 */ /* 0x000fc4000001ff00 */
[----:B------:R-:W-:-:S06]  /*05c0*/  CS2R R6, SRZ ;  /* 0x0000000000067805 */ /* 0x000fcc000001ff00 */
[----:B------:R0:W4:Y:S01]  /*05d0*/  @!P3 LDG.E.EL.128 R4, desc[UR6][R8.64] ;  /* 0x000000060804b981 */ /* 0x000122000c2e1d00 */
[----:B------:R-:W-:-:S04]  /*05e0*/  FADD R33, R19, 9.9999997473787516356e-06 ;  /* 0x3727c5ac13217421 */ /* 0x000fc80000000000 */
[----:B------:R-:W1:Y:S02]  /*05f0*/  MUFU.SQRT R19, R33 ;  /* 0x0000002100137308 */ /* 0x000e640000002000 */
[C---:B-1----:R-:W-:Y:S02]  /*0600*/  FSETP.GT.AND P0, PT, R19.reuse, 8.50705917302346158658e+37, PT ;  /* 0x7e8000001300780b */ /* 0x042fe40003f04000 */
[C---:B------:R-:W-:Y:S01]  /*0610*/  FSETP.GEU.AND P1, PT, R19.reuse, 1.175494350822287508e-38, PT ;  /* 0x008000001300780b */ /* 0x040fe20003f2e000 */
[----:B------:R-:W1:Y:S10]  /*0620*/  S2UR UR5, SR_CgaCtaId ;  /* 0x00000000000579c3 */ /* 0x000e740000008800 */
[----:B------:R-:W-:-:S04]  /*0630*/  @P0 FMUL R19, R19, 0.25 ;  /* 0x3e80000013130820 */ /* 0x000fc80000400000 */
[----:B------:R-:W-:Y:S01]  /*0640*/  @!P1 FMUL R19, R19, 16777216 ;  /* 0x4b80000013139820 */ /* 0x000fe20000400000 */
[----:B------:R-:W-:-:S05]  /*0650*/  FSEL R34, R18, 1, P2 ;  /* 0x3f80000012227808 */ /* 0x000fca0001000000 */
[----:B------:R-:W2:Y:S01]  /*0660*/  MUFU.RCP R19, R19 ;  /* 0x0000001300137308 */ /* 0x000ea20000001000 */
[----:B0-----:R-:W-:Y:S02]  /*0670*/  SHF.L.U32 R8, R2, 0x7, RZ ;  /* 0x0000000702087819 */ /* 0x001fe400000006ff */
[----:B------:R-:W-:Y:S01]  /*0680*/  FSEL R18, R18, 1, P0 ;  /* 0x3f80000012127808 */ /* 0x000fe20000000000 */
[----:B------:R-:W-:Y:S01]  /*0690*/  @!P6 FMUL R34, R34, 16777216 ;  /* 0x4b8000002222e820 */ /* 0x000fe20000400000 */
[----:B------:R-:W-:Y:S02]  /*06a0*/  SHF.R.U32.HI R33, RZ, 0x3, R2 ;  /* 0x00000003ff217819 */ /* 0x000fe40000011602 */
[----:B------:R-:W-:Y:S01]  /*06b0*/  LOP3.LUT R8, R8, 0x380, RZ, 0xc0, !PT ;  /* 0x0000038008087812 */ /* 0x000fe200078ec0ff */
[----:B------:R-:W-:Y:S01]  /*06c0*/  @!P1 FMUL R18, R18, 16777216 ;  /* 0x4b80000012129820 */ /* 0x000fe20000400000 */
[----:B------:R-:W-:Y:S01]  /*06d0*/  SGXT.U32 R33, R33, 0x4 ;  /* 0x000000042121781a */ /* 0x000fe20000000000 */
[----:B------:R-:W-:Y:S01]  /*06e0*/  FMUL R35, R35, R34 ;  /* 0x0000002223237220 */ /* 0x000fe20000400000 */
[----:B------:R-:W-:Y:S01]  /*06f0*/  SHF.R.U32.HI R9, RZ, 0x3, R8 ;  /* 0x00000003ff097819 */ /* 0x000fe20000011608 */
[-C--:B------:R-:W-:Y:S01]  /*0700*/  FMUL R34, R13, R12.reuse ;  /* 0x0000000c0d227220 */ /* 0x080fe20000400000 */
[----:B------:R-:W-:Y:S01]  /*0710*/  UMOV UR4, 0x400 ;  /* 0x0000040000047882 */ /* 0x000fe20000000000 */
[-C--:B------:R-:W-:Y:S01]  /*0720*/  FMUL R13, R14, R35.reuse ;  /* 0x000000230e0d7220 */ /* 0x080fe20000400000 */
[----:B------:R-:W-:Y:S01]  /*0730*/  FMUL R35, R10, R35 ;  /* 0x000000230a237220 */ /* 0x000fe20000400000 */
[----:B-1----:R-:W-:Y:S01]  /*0740*/  UPRMT UR4, UR5, 0x654, UR4 ;  /* 0x0000065405047896 */ /* 0x002fe20008000004 */
[----:B------:R-:W-:Y:S01]  /*0750*/  FMUL R16, R16, R12 ;  /* 0x0000000c10107220 */ /* 0x000fe20000400000 */
[-CC-:B----4-:R-:W-:Y:S01]  /*0760*/  FFMA R37, R37, R28.reuse, R4.reuse ;  /* 0x0000001c25257223 */ /* 0x190fe20000000004 */
[----:B------:R-:W-:Y:S01]  /*0770*/  FFMA R17, R17, R28, R4 ;  /* 0x0000001c11117223 */ /* 0x000fe20000000004 */
[----:B--2---:R-:W-:Y:S01]  /*0780*/  FMUL R28, R19, R18 ;  /* 0x00000012131c7220 */ /* 0x004fe20000400000 */
[----:B------:R-:W-:-:S02]  /*0790*/  LOP3.LUT R4, R9, R8, R33, 0xfe, !PT ;  /* 0x0000000809047212 */ /* 0x000fc400078efe21 */
[C---:B------:R-:W-:Y:S02]  /*07a0*/  LOP3.LUT R18, R8.reuse, R33, RZ, 0xfc, !PT ;  /* 0x0000002108127212 */ /* 0x040fe400078efcff */
[C---:B------:R-:W-:Y:S01]  /*07b0*/  LOP3.LUT R9, R8.reuse, 0x20, RZ, 0xfc, !PT ;  /* 0x0000002008097812 */ /* 0x040fe200078efcff */
[----:B------:R-:W-:Y:S01]  /*07c0*/  FMUL R10, R15, R28 ;  /* 0x0000001c0f0a7220 */ /* 0x000fe20000400000 */
[C---:B------:R-:W-:Y:S02]  /*07d0*/  LOP3.LUT R19, R8.reuse, 0x40, RZ, 0xfc, !PT ;  /* 0x0000004008137812 */ /* 0x040fe400078efcff */
[----:B------:R-:W-:Y:S01]  /*07e0*/  LOP3.LUT R33, R8, 0x60, RZ, 0xfc, !PT ;  /* 0x0000006008217812 */ /* 0x000fe200078efcff */
[----:B------:R-:W-:Y:S01]  /*07f0*/  FFMA R34, R34, R29, R5 ;  /* 0x0000001d22227223 */ /* 0x000fe20000000005 */
[----:B------:R-:W-:Y:S01]  /*0800*/  LEA.HI R9, R9, R18, RZ, 0x1d ;  /* 0x0000001209097211 */ /* 0x000fe200078fe8ff */
[----:B------:R-:W-:Y:S01]  /*0810*/  FFMA R13, R13, R30, R6 ;  /* 0x0000001e0d0d7223 */ /* 0x000fe20000000006 */
[----:B------:R-:W-:Y:S01]  /*0820*/  LEA.HI R8, R19, R18, RZ, 0x1d ;  /* 0x0000001213087211 */ /* 0x000fe200078fe8ff */
[----:B------:R-:W-:Y:S01]  /*0830*/  FMUL R28, R11, R28 ;  /* 0x0000001c0b1c7220 */ /* 0x000fe20000400000 */
[----:B------:R-:W-:Y:S01]  /*0840*/  LEA.HI R18, R33, R18, RZ, 0x1d ;  /* 0x0000001221127211 */ /* 0x000fe200078fe8ff */
[----:B------:R-:W-:Y:S01]  /*0850*/  FFMA R10, R10, R31, R7 ;  /* 0x0000001f0a0a7223 */ /* 0x000fe20000000007 */
[----:B------:R-:W-:Y:S01]  /*0860*/  FADD R20, R37, R20 ;  /* 0x0000001425147221 */ /* 0x000fe20000000000 */
[----:B------:R-:W-:Y:S01]  /*0870*/  LEA R11, R4, UR4, 0x2 ;  /* 0x00000004040b7c11 */ /* 0x000fe2000f8e10ff */
        /* <DEDUP_REMOVED lines=9> */
[----:B------:R-:W-:Y:S01]  /*0910*/  FADD R17, R17, R24 ;  /* 0x0000001811117221 */ /* 0x000fe20000000000 */
[----:B------:R-:W-:Y:S01]  /*0920*/  FADD R16, R16, R25 ;  /* 0x0000001910107221 */ /* 0x000fe20000000000 */
[----:B------:R-:W-:Y:S01]  /*0930*/  STS [R11], R20 ;  /* 0x000000140b007388 */ /* 0x000fe20000000800 */
[----:B------:R-:W-:Y:S01]  /*0940*/  FADD R26, R35, R26 ;  /* 0x0000001a231a7221 */ /* 0x000fe20000000000 */
[----:B------:R-:W-:-:S02]  /*0950*/  FADD R27, R28, R27 ;  /* 0x0000001b1c1b7221 */ /* 0x000fc40000000000 */
[----:B------:R-:W-:Y:S04]  /*0960*/  STS [R12+0x80], R21 ;  /* 0x000080150c007388 */ /* 0x000fe80000000800 */
[----:B------:R-:W-:Y:S04]  /*0970*/  STS [R14+0x100], R13 ;  /* 0x0001000d0e007388 */ /* 0x000fe80000000800 */
[----:B------:R-:W-:Y:S04]  /*0980*/  STS [R18+0x180], R23 ;  /* 0x0001801712007388 */ /* 0x000fe80000000800 */
[----:B------:R0:W-:Y:S04]  /*0990*/  STS [R11+0x40], R17 ;  /* 0x000040110b007388 */ /* 0x0001e80000000800 */
[----:B------:R-:W-:Y:S04]  /*09a0*/  STS [R12+0xc0], R16 ;  /* 0x0000c0100c007388 */ /* 0x000fe80000000800 */
[----:B------:R1:W-:Y:S04]  /*09b0*/  STS [R14+0x140], R26 ;  /* 0x0001401a0e007388 */ /* 0x0003e80000000800 */
[----:B------:R-:W-:Y:S01]  /*09c0*/  STS [R18+0x1c0], R27 ;  /* 0x0001c01b12007388 */ /* 0x000fe20000000800 */
[----:B------:R-:W-:Y:S01]  /*09d0*/  IMAD.SHL.U32 R10, R2, 0x4, RZ ;  /* 0x00000004020a7824 */ /* 0x000fe200078e00ff */
[----:B------:R-:W-:-:S04]  /*09e0*/  SHF.R.U32.HI R5, RZ, 0x1, R2 ;  /* 0x00000001ff057819 */ /* 0x000fc80000011602 */
[----:B------:R-:W-:Y:S02]  /*09f0*/  LOP3.LUT R10, R10, 0x1fc, RZ, 0xc0, !PT ;  /* 0x000001fc0a0a7812 */ /* 0x000fe400078ec0ff */
[----:B------:R-:W-:-:S05]  /*0a00*/  LOP3.LUT R5, R5, 0x3c, RZ, 0xc0, !PT ;  /* 0x0000003c05057812 */ /* 0x000fca00078ec0ff */
[----:B------:R-:W-:-:S05]  /*0a10*/  IMAD.IADD R5, R10, 0x1, R5 ;  /* 0x000000010a057824 */ /* 0x000fca00078e0205 */
[----:B------:R-:W-:Y:S01]  /*0a20*/  LEA R5, R5, UR4, 0x2 ;  /* 0x0000000405057c11 */ /* 0x000fe2000f8e10ff */
[----:B------:R-:W-:Y:S01]  /*0a30*/  BAR.SYNC.DEFER_BLOCKING 0x0 ;  /* 0x0000000000007b1d */ /* 0x000fe20000010000 */
[----:B------:R-:W-:Y:S02]  /*0a40*/  SHF.L.U32 R9, R32, 0x5, RZ ;  /* 0x0000000520097819 */ /* 0x000fe400000006ff */
[----:B------:R-:W-:Y:S02]  /*0a50*/  SHF.R.S32.HI R32, RZ, 0x1a, R32 ;  /* 0x0000001aff207819 */ /* 0x000fe40000011420 */
[----:B------:R-:W-:Y:S02]  /*0a60*/  LOP3.LUT R0, R9, 0x1c, R0, 0xf8, !PT ;  /* 0x0000001c09007812 */ /* 0x000fe400078ef800 */
[----:B------:R-:W-:-:S04]  /*0a70*/  SGXT R9, R32, 0x1 ;  /* 0x000000012009781a */ /* 0x000fc80000000200 */
[----:B0-----:R-:W-:Y:S02]  /*0a80*/  LEA.HI R11, R9, R0, RZ, 0xc ;  /* 0x00000000090b7211 */ /* 0x001fe400078f60ff */
[----:B------:R-:W0:Y:S01]  /*0a90*/  LDC.64 R8, c[0x0][0x240] ;  /* 0x00009000ff087b82 */ /* 0x000e220000000a00 */
[----:B------:R-:W2:Y:S01]  /*0aa0*/  LDS.128 R4, [R5] ;  /* 0x0000000005047984 */ /* 0x000ea20000000c00 */
[----:B------:R-:W-:Y:S02]  /*0ab0*/  LOP3.LUT R13, R11, 0xfffff000, RZ, 0xc0, !PT ;  /* 0xfffff0000b0d7812 */ /* 0x000fe400078ec0ff */
[----:B-1----:R-:W-:Y:S02]  /*0ac0*/  SHF.R.U32.HI R14, RZ, 0x3, R2 ;  /* 0x00000003ff0e7819 */ /* 0x002fe40000011602 */
[----:B------:R-:W-:Y:S01]  /*0ad0*/  SHF.R.S32.HI R11, RZ, 0xc, R11 ;  /* 0x0000000cff0b7819 */ /* 0x000fe2000001140b */
[----:B------:R-:W-:Y:S01]  /*0ae0*/  IMAD.IADD R0, R0, 0x1, -R13 ;  /* 0x0000000100007824 */ /* 0x000fe200078e0a0d */
[----:B------:R-:W-:-:S02]  /*0af0*/  SGXT.U32 R14, R14, 0x4 ;  /* 0x000000040e0e781a */ /* 0x000fc40000000000 */
[----:B------:R-:W-:Y:S01]  /*0b00*/  LOP3.LUT R12, R10, 0x200, RZ, 0xfc, !PT ;  /* 0x000002000a0c7812 */ /* 0x000fe200078efcff */
[----:B------:R-:W-:Y:S01]  /*0b10*/  IMAD R11, R11, 0x2d8000, R0 ;  /* 0x002d80000b0b7824 */ /* 0x000fe200078e0200 */
[----:B------:R-:W-:Y:S02]  /*0b20*/  LOP3.LUT R2, R3, R14, RZ, 0xfc, !PT ;  /* 0x0000000e03027212 */ /* 0x000fe400078efcff */
[----:B------:R-:W-:Y:S02]  /*0b30*/  LOP3.LUT R0, R3, 0x10, R14, 0xfe, !PT ;  /* 0x0000001003007812 */ /* 0x000fe400078efe0e */
[----:B------:R-:W-:Y:S02]  /*0b40*/  SHF.R.U32.HI R12, RZ, 0x3, R12 ;  /* 0x00000003ff0c7819 */ /* 0x000fe4000001160c */
[----:B------:R-:W-:Y:S02]  /*0b50*/  ISETP.GE.AND P0, PT, R2, 0x2d8, PT ;  /* 0x000002d80200780c */ /* 0x000fe40003f06270 */
[----:B------:R-:W-:-:S02]  /*0b60*/  ISETP.GE.AND P1, PT, R0, 0x2d8, PT ;  /* 0x000002d80000780c */ /* 0x000fc40003f26270 */
[----:B------:R-:W-:Y:S02]  /*0b70*/  LOP3.LUT R13, R12, 0x7c, RZ, 0xc0, !PT ;  /* 0x0000007c0c0d7812 */ /* 0x000fe400078ec0ff */
[----:B------:R-:W-:-:S03]  /*0b80*/  LEA R3, R2, R11, 0xc ;  /* 0x0000000b02037211 */ /* 0x000fc600078e60ff */
[----:B------:R-:W-:Y:S02]  /*0b90*/  IMAD.IADD R13, R10, 0x1, R13 ;  /* 0x000000010a0d7824 */ /* 0x000fe400078e020d */
[----:B0-----:R-:W-:-:S03]  /*0ba0*/  IMAD.WIDE R2, R3, 0x4, R8 ;  /* 0x0000000403027825 */ /* 0x001fc600078e0208 */
[----:B------:R-:W-:Y:S02]  /*0bb0*/  LEA R13, R13, UR4, 0x2 ;  /* 0x000000040d0d7c11 */ /* 0x000fe4000f8e10ff */
[----:B--2---:R0:W-:Y:S02]  /*0bc0*/  @!P0 STG.E.128 desc[UR6][R2.64], R4 ;  /* 0x0000000402008986 */ /* 0x0041e4000c101d06 */
[----:B0-----:R-:W-:Y:S05]  /*0bd0*/  @P1 EXIT ;  /* 0x000000000000194d */ /* 0x001fea0003800000 */
[----:B------:R-:W0:Y:S01]  /*0be0*/  LDS.128 R12, [R13+0x800] ;  /* 0x000800000d0c7984 */ /* 0x000e220000000c00 */
[----:B------:R-:W-:-:S05]  /*0bf0*/  LEA R11, R0, R11, 0xc ;  /* 0x0000000b000b7211 */ /* 0x000fca00078e60ff */
[----:B------:R-:W-:-:S05]  /*0c00*/  IMAD.WIDE R8, R11, 0x4, R8 ;  /* 0x000000040b087825 */ /* 0x000fca00078e0208 */
[----:B0-----:R-:W-:Y:S01]  /*0c10*/  STG.E.128 desc[UR6][R8.64], R12 ;  /* 0x0000000c08007986 */ /* 0x001fe2000c101d06 */
[----:B------:R-:W-:Y:S05]  /*0c20*/  EXIT ;  /* 0x000000000000794d */ /* 0x000fea0003800000 */
.L_x_0:
[----:B------:R-:W-:-:S00]  /*0c30*/  BRA `(.L_x_0) ;  /* 0xfffffffc00fc7947 */ /* 0x000fc0000383ffff */
[----:B------:R-:W-:-:S00]  /*0c40*/  NOP ;  /* 0x0000000000007918 */ /* 0x000fc00000000000 */
        /* <DEDUP_REMOVED lines=11> */
.L_x_1:


//--------------------- .nv.global.init           --------------------------
	.section	.nv.global.init,"aw",@progbits
.nv.global.init:
	.type		_$_str,@object
	.size		_$_str,(_$_str_$_2 - _$_str)
_$_str:
        /*0000*/ 	.byte	0x5f, 0x5f, 0x43, 0x55, 0x44, 0x41, 0x5f, 0x46, 0x54, 0x5a, 0x00
	.type		_$_str_$_2,@object
	.size		_$_str_$_2,(.L_1 - _$_str_$_2)
_$_str_$_2:
        /*000b*/ 	.byte	0x5f, 0x5f, 0x43, 0x55, 0x44, 0x41, 0x5f, 0x50, 0x52, 0x45, 0x43, 0x5f, 0x53, 0x51, 0x52, 0x54
        /*001b*/ 	.byte	0x00
.L_1:


//--------------------- .nv.shared.triton_poi_fused__native_batch_norm_legit_no_training_add_2 --------------------------
	.section	.nv.shared.triton_poi_fused__native_batch_norm_legit_no_training_add_2,"aw",@nobits
	.sectionflags	@""
	.align	16
	.zero		1024


//--------------------- .nv.constant0.triton_poi_fused__native_batch_norm_legit_no_training_add_2 --------------------------
	.section	.nv.constant0.triton_poi_fused__native_batch_norm_legit_no_training_add_2,"a",@progbits
	.sectionflags	@""
	.align	4
.nv.constant0.triton_poi_fused__native_batch_norm_legit_no_training_add_2:
	.zero		592
